//
// Generated by NVIDIA NVVM Compiler
//
// Compiler Build ID: CL-36424714
// Cuda compilation tools, release 13.0, V13.0.88
// Based on NVVM 20.0.0
//

.version 9.0
.target sm_100
.address_size 64

	// .globl	_Z10Kernel_AvgPfS_ii

.visible .entry _Z10Kernel_AvgPfS_ii(
	.param .u64 .ptr .align 1 _Z10Kernel_AvgPfS_ii_param_0,
	.param .u64 .ptr .align 1 _Z10Kernel_AvgPfS_ii_param_1,
	.param .u32 _Z10Kernel_AvgPfS_ii_param_2,
	.param .u32 _Z10Kernel_AvgPfS_ii_param_3
)
{
	.reg .pred 	%p<14>;
	.reg .b32 	%r<41>;
	.reg .b32 	%f<88>;
	.reg .b64 	%rd<18>;

	ld.param.u64 	%rd5, [_Z10Kernel_AvgPfS_ii_param_0];
	ld.param.u64 	%rd6, [_Z10Kernel_AvgPfS_ii_param_1];
	ld.param.u32 	%r25, [_Z10Kernel_AvgPfS_ii_param_2];
	ld.param.u32 	%r26, [_Z10Kernel_AvgPfS_ii_param_3];
	cvta.to.global.u64 	%rd1, %rd6;
	cvta.to.global.u64 	%rd2, %rd5;
	mov.u32 	%r1, %ntid.x;
	mov.u32 	%r27, %ctaid.x;
	mov.u32 	%r28, %tid.x;
	mad.lo.s32 	%r34, %r1, %r27, %r28;
	setp.ge.u32 	%p1, %r34, %r25;
	@%p1 bra 	$L__BB0_19;
	setp.lt.s32 	%p2, %r26, 1;
	cvt.rn.f32.s32 	%f1, %r26;
	mov.u32 	%r29, %nctaid.x;
	mul.lo.s32 	%r3, %r29, %r1;
	@%p2 bra 	$L__BB0_17;
	and.b32  	%r4, %r26, 15;
	add.s32 	%r5, %r4, -1;
	and.b32  	%r6, %r26, 7;
	add.s32 	%r7, %r6, -1;
	and.b32  	%r8, %r26, 2147483632;
	and.b32  	%r9, %r26, 3;
	neg.s32 	%r10, %r8;
	add.s64 	%rd3, %rd1, 32;
$L__BB0_3:
	setp.lt.u32 	%p4, %r26, 16;
	mul.lo.s32 	%r12, %r34, %r26;
	mov.f32 	%f87, 0f00000000;
	mov.b32 	%r38, 0;
	@%p4 bra 	$L__BB0_6;
	mov.f32 	%f87, 0f00000000;
	mov.u32 	%r35, %r12;
	mov.u32 	%r36, %r10;
$L__BB0_5:
	.pragma "nounroll";
	mul.wide.s32 	%rd9, %r35, 4;
	add.s64 	%rd10, %rd3, %rd9;
	ld.global.f32 	%f21, [%rd10+-32];
	add.f32 	%f22, %f87, %f21;
	ld.global.f32 	%f23, [%rd10+-28];
	add.f32 	%f24, %f22, %f23;
	ld.global.f32 	%f25, [%rd10+-24];
	add.f32 	%f26, %f24, %f25;
	ld.global.f32 	%f27, [%rd10+-20];
	add.f32 	%f28, %f26, %f27;
	ld.global.f32 	%f29, [%rd10+-16];
	add.f32 	%f30, %f28, %f29;
	ld.global.f32 	%f31, [%rd10+-12];
	add.f32 	%f32, %f30, %f31;
	ld.global.f32 	%f33, [%rd10+-8];
	add.f32 	%f34, %f32, %f33;
	ld.global.f32 	%f35, [%rd10+-4];
	add.f32 	%f36, %f34, %f35;
	ld.global.f32 	%f37, [%rd10];
	add.f32 	%f38, %f36, %f37;
	ld.global.f32 	%f39, [%rd10+4];
	add.f32 	%f40, %f38, %f39;
	ld.global.f32 	%f41, [%rd10+8];
	add.f32 	%f42, %f40, %f41;
	ld.global.f32 	%f43, [%rd10+12];
	add.f32 	%f44, %f42, %f43;
	ld.global.f32 	%f45, [%rd10+16];
	add.f32 	%f46, %f44, %f45;
	ld.global.f32 	%f47, [%rd10+20];
	add.f32 	%f48, %f46, %f47;
	ld.global.f32 	%f49, [%rd10+24];
	add.f32 	%f50, %f48, %f49;
	ld.global.f32 	%f51, [%rd10+28];
	add.f32 	%f87, %f50, %f51;
	add.s32 	%r36, %r36, 16;
	add.s32 	%r35, %r35, 16;
	setp.eq.s32 	%p5, %r36, 0;
	mov.u32 	%r38, %r8;
	@%p5 bra 	$L__BB0_6;
	bra.uni 	$L__BB0_5;
$L__BB0_6:
	setp.eq.s32 	%p6, %r4, 0;
	@%p6 bra 	$L__BB0_16;
	setp.lt.u32 	%p7, %r5, 7;
	@%p7 bra 	$L__BB0_9;
	add.s32 	%r31, %r38, %r12;
	mul.wide.s32 	%rd11, %r31, 4;
	add.s64 	%rd12, %rd1, %rd11;
	ld.global.f32 	%f53, [%rd12];
	add.f32 	%f54, %f87, %f53;
	ld.global.f32 	%f55, [%rd12+4];
	add.f32 	%f56, %f54, %f55;
	ld.global.f32 	%f57, [%rd12+8];
	add.f32 	%f58, %f56, %f57;
	ld.global.f32 	%f59, [%rd12+12];
	add.f32 	%f60, %f58, %f59;
	ld.global.f32 	%f61, [%rd12+16];
	add.f32 	%f62, %f60, %f61;
	ld.global.f32 	%f63, [%rd12+20];
	add.f32 	%f64, %f62, %f63;
	ld.global.f32 	%f65, [%rd12+24];
	add.f32 	%f66, %f64, %f65;
	ld.global.f32 	%f67, [%rd12+28];
	add.f32 	%f87, %f66, %f67;
	add.s32 	%r38, %r38, 8;
$L__BB0_9:
	setp.eq.s32 	%p8, %r6, 0;
	@%p8 bra 	$L__BB0_16;
	setp.lt.u32 	%p9, %r7, 3;
	@%p9 bra 	$L__BB0_12;
	add.s32 	%r32, %r38, %r12;
	mul.wide.s32 	%rd13, %r32, 4;
	add.s64 	%rd14, %rd1, %rd13;
	ld.global.f32 	%f69, [%rd14];
	add.f32 	%f70, %f87, %f69;
	ld.global.f32 	%f71, [%rd14+4];
	add.f32 	%f72, %f70, %f71;
	ld.global.f32 	%f73, [%rd14+8];
	add.f32 	%f74, %f72, %f73;
	ld.global.f32 	%f75, [%rd14+12];
	add.f32 	%f87, %f74, %f75;
	add.s32 	%r38, %r38, 4;
$L__BB0_12:
	setp.eq.s32 	%p10, %r9, 0;
	@%p10 bra 	$L__BB0_16;
	setp.eq.s32 	%p11, %r9, 1;
	add.s32 	%r33, %r38, %r12;
	mul.wide.s32 	%rd15, %r33, 4;
	add.s64 	%rd4, %rd1, %rd15;
	ld.global.f32 	%f76, [%rd4];
	add.f32 	%f87, %f87, %f76;
	@%p11 bra 	$L__BB0_16;
	setp.eq.s32 	%p12, %r9, 2;
	ld.global.f32 	%f77, [%rd4+4];
	add.f32 	%f87, %f87, %f77;
	@%p12 bra 	$L__BB0_16;
	ld.global.f32 	%f78, [%rd4+8];
	add.f32 	%f87, %f87, %f78;
$L__BB0_16:
	div.rn.f32 	%f79, %f87, %f1;
	mul.wide.s32 	%rd16, %r34, 4;
	add.s64 	%rd17, %rd2, %rd16;
	st.global.f32 	[%rd17], %f79;
	add.s32 	%r34, %r34, %r3;
	setp.lt.u32 	%p13, %r34, %r25;
	@%p13 bra 	$L__BB0_3;
	bra.uni 	$L__BB0_19;
$L__BB0_17:
	mov.f32 	%f17, 0f00000000;
	div.rn.f32 	%f16, %f17, %f1;
$L__BB0_18:
	mul.wide.s32 	%rd7, %r34, 4;
	add.s64 	%rd8, %rd2, %rd7;
	st.global.f32 	[%rd8], %f16;
	add.s32 	%r34, %r34, %r3;
	setp.lt.u32 	%p3, %r34, %r25;
	@%p3 bra 	$L__BB0_18;
$L__BB0_19:
	ret;

}


// ===== COMPILED SASS (sm_100) =====

	.target	sm_100

	.elftype	@"ET_EXEC"


//--------------------- .note.nv.tkinfo           --------------------------
	.section	.note.nv.tkinfo,"",@"SHT_NOTE"
	.sectionflags	@"SHF_NOTE_NV_TKINFO"
	.tkinfo
        /*0018*/ 	.word	0x00000002
        /*0030*/ 	.string	""
        /*0030*/ 	.string	"ptxas"
        /*0030*/ 	.string	"Cuda compilation tools, release 13.0, V13.0.88"
        /*0030*/ 	.string	"Build cuda_13.0.r13.0/compiler.36424714_0"
        /*0030*/ 	.string	"-arch sm_100 -m 64 "



//--------------------- .note.nv.cuinfo           --------------------------
	.section	.note.nv.cuinfo,"",@"SHT_NOTE"
	.sectionflags	@"SHF_NOTE_NV_CUINFO"
        /*0018*/ 	.short	0x0002
        /*001a*/ 	.short	0x0064
        /*001c*/ 	.short	0x0082
	.zero		2


//--------------------- .nv.info                  --------------------------
	.section	.nv.info,"",@"SHT_CUDA_INFO"
	.align	4


	//----- nvinfo : EIATTR_REGCOUNT
	.align		4
        /*0000*/ 	.byte	0x04, 0x2f
        /*0002*/ 	.short	(.L_1 - .L_0)
	.align		4
.L_0:
        /*0004*/ 	.word	index@(_Z10Kernel_AvgPfS_ii)
        /*0008*/ 	.word	0x00000020


	//----- nvinfo : EIATTR_FRAME_SIZE
	.align		4
.L_1:
        /*000c*/ 	.byte	0x04, 0x11
        /*000e*/ 	.short	(.L_3 - .L_2)
	.align		4
.L_2:
        /*0010*/ 	.word	index@($__internal_0_$__cuda_sm3x_div_rn_noftz_f32_slowpath)
        /*0014*/ 	.word	0x00000000


	//----- nvinfo : EIATTR_FRAME_SIZE
	.align		4
.L_3:
        /*0018*/ 	.byte	0x04, 0x11
        /*001a*/ 	.short	(.L_5 - .L_4)
	.align		4
.L_4:
        /*001c*/ 	.word	index@(_Z10Kernel_AvgPfS_ii)
        /*0020*/ 	.word	0x00000000


	//----- nvinfo : EIATTR_MIN_STACK_SIZE
	.align		4
.L_5:
        /*0024*/ 	.byte	0x04, 0x12
        /*0026*/ 	.short	(.L_7 - .L_6)
	.align		4
.L_6:
        /*0028*/ 	.word	index@(_Z10Kernel_AvgPfS_ii)
        /*002c*/ 	.word	0x00000000
.L_7:


//--------------------- .nv.compat                --------------------------
	.section	.nv.compat,"",@"SHT_CUDA_COMPAT_INFO"
	.align	4
        /*0000*/ 	.byte	0x02, 0x09, 0x00, 0x00, 0x02, 0x02, 0x01, 0x00, 0x02, 0x05, 0x05, 0x00, 0x03, 0x07, 0x01, 0x01
        /*0010*/ 	.byte	0x02, 0x03, 0x00, 0x00, 0x02, 0x06, 0x01, 0x00, 0x04, 0x0b, 0x08, 0x00, 0x01, 0x00, 0x00, 0x00
        /*0020*/ 	.byte	0x00, 0x00, 0x00, 0x00


//--------------------- .nv.info._Z10Kernel_AvgPfS_ii --------------------------
	.section	.nv.info._Z10Kernel_AvgPfS_ii,"",@"SHT_CUDA_INFO"
	.sectionflags	@""
	.align	4


	//----- nvinfo : EIATTR_CUDA_API_VERSION
	.align		4
        /*0000*/ 	.byte	0x04, 0x37
        /*0002*/ 	.short	(.L_9 - .L_8)
.L_8:
        /*0004*/ 	.word	0x00000082


	//----- nvinfo : EIATTR_KPARAM_INFO
	.align		4
.L_9:
        /*0008*/ 	.byte	0x04, 0x17
        /*000a*/ 	.short	(.L_11 - .L_10)
.L_10:
        /*000c*/ 	.word	0x00000000
        /*0010*/ 	.short	0x0003
        /*0012*/ 	.short	0x0014
        /*0014*/ 	.byte	0x00, 0xf0, 0x11, 0x00


	//----- nvinfo : EIATTR_KPARAM_INFO
	.align		4
.L_11:
        /*0018*/ 	.byte	0x04, 0x17
        /*001a*/ 	.short	(.L_13 - .L_12)
.L_12:
        /*001c*/ 	.word	0x00000000
        /*0020*/ 	.short	0x0002
        /*0022*/ 	.short	0x0010
        /*0024*/ 	.byte	0x00, 0xf0, 0x11, 0x00


	//----- nvinfo : EIATTR_KPARAM_INFO
	.align		4
.L_13:
        /*0028*/ 	.byte	0x04, 0x17
        /*002a*/ 	.short	(.L_15 - .L_14)
.L_14:
        /*002c*/ 	.word	0x00000000
        /*0030*/ 	.short	0x0001
        /*0032*/ 	.short	0x0008
        /*0034*/ 	.byte	0x00, 0xf5, 0x21, 0x00


	//----- nvinfo : EIATTR_KPARAM_INFO
	.align		4
.L_15:
        /*0038*/ 	.byte	0x04, 0x17
        /*003a*/ 	.short	(.L_17 - .L_16)
.L_16:
        /*003c*/ 	.word	0x00000000
        /*0040*/ 	.short	0x0000
        /*0042*/ 	.short	0x0000
        /*0044*/ 	.byte	0x00, 0xf5, 0x21, 0x00


	//----- nvinfo : EIATTR_SPARSE_MMA_MASK
	.align		4
.L_17:
        /*0048*/ 	.byte	0x03, 0x50
        /*004a*/ 	.short	0x0000


	//----- nvinfo : EIATTR_MAXREG_COUNT
	.align		4
        /*004c*/ 	.byte	0x03, 0x1b
        /*004e*/ 	.short	0x00ff


	//----- nvinfo : EIATTR_MERCURY_ISA_VERSION
	.align		4
        /*0050*/ 	.byte	0x03, 0x5f
        /*0052*/ 	.short	0x0101


	//----- nvinfo : EIATTR_VRC_CTA_INIT_COUNT
	.align		4
        /*0054*/ 	.byte	0x02, 0x4a
	.zero		1
	.zero		1


	//----- nvinfo : EIATTR_EXIT_INSTR_OFFSETS
	.align		4
        /*0058*/ 	.byte	0x04, 0x1c
        /*005a*/ 	.short	(.L_19 - .L_18)


	//   ....[0]....
.L_18:
        /*005c*/ 	.word	0x00000070


	//   ....[1]....
        /*0060*/ 	.word	0x00000950


	//   ....[2]....
        /*0064*/ 	.word	0x00000a90


	//----- nvinfo : EIATTR_CRS_STACK_SIZE
	.align		4
.L_19:
        /*0068*/ 	.byte	0x04, 0x1e
        /*006a*/ 	.short	(.L_21 - .L_20)
.L_20:
        /*006c*/ 	.word	0x00000000


	//----- nvinfo : EIATTR_CBANK_PARAM_SIZE
	.align		4
.L_21:
        /*0070*/ 	.byte	0x03, 0x19
        /*0072*/ 	.short	0x0018


	//----- nvinfo : EIATTR_PARAM_CBANK
	.align		4
        /*0074*/ 	.byte	0x04, 0x0a
        /*0076*/ 	.short	(.L_23 - .L_22)
	.align		4
.L_22:
        /*0078*/ 	.word	index@(.nv.constant0._Z10Kernel_AvgPfS_ii)
        /*007c*/ 	.short	0x0380
        /*007e*/ 	.short	0x0018


	//----- nvinfo : EIATTR_SW_WAR
	.align		4
.L_23:
        /*0080*/ 	.byte	0x04, 0x36
        /*0082*/ 	.short	(.L_25 - .L_24)
.L_24:
        /*0084*/ 	.word	0x00000008
.L_25:


//--------------------- .nv.callgraph             --------------------------
	.section	.nv.callgraph,"",@"SHT_CUDA_CALLGRAPH"
	.align	4
	.sectionentsize	8
	.align		4
        /*0000*/ 	.word	0x00000000
	.align		4
        /*0004*/ 	.word	0xffffffff
	.align		4
        /*0008*/ 	.word	0x00000000
	.align		4
        /*000c*/ 	.word	0xfffffffe
	.align		4
        /*0010*/ 	.word	0x00000000
	.align		4
        /*0014*/ 	.word	0xfffffffd
	.align		4
        /*0018*/ 	.word	0x00000000
	.align		4
        /*001c*/ 	.word	0xfffffffc


//--------------------- .text._Z10Kernel_AvgPfS_ii --------------------------
	.section	.text._Z10Kernel_AvgPfS_ii,"ax",@progbits
	.align	128
        .global         _Z10Kernel_AvgPfS_ii
        .type           _Z10Kernel_AvgPfS_ii,@function
        .size           _Z10Kernel_AvgPfS_ii,(.L_x_23 - _Z10Kernel_AvgPfS_ii)
        .other          _Z10Kernel_AvgPfS_ii,@"STO_CUDA_ENTRY STV_DEFAULT"
_Z10Kernel_AvgPfS_ii:
.text._Z10Kernel_AvgPfS_ii:
[----:B------:R-:W-:Y:S01]  /*0000*/  LDC R1, c[0x0][0x37c] ;  /* 0x0000df00ff017b82 */ /* 0x000fe20000000800 */
[----:B------:R-:W0:Y:S01]  /*0010*/  S2R R4, SR_CTAID.X ;  /* 0x0000000000047919 */ /* 0x000e220000002500 */
[----:B------:R-:W0:Y:S01]  /*0020*/  LDCU UR4, c[0x0][0x360] ;  /* 0x00006c00ff0477ac */ /* 0x000e220008000800 */
[----:B------:R-:W0:Y:S01]  /*0030*/  S2R R3, SR_TID.X ;  /* 0x0000000000037919 */ /* 0x000e220000002100 */
[----:B------:R-:W1:Y:S01]  /*0040*/  LDCU UR5, c[0x0][0x390] ;  /* 0x00007200ff0577ac */ /* 0x000e620008000800 */
[----:B0-----:R-:W-:-:S05]  /*0050*/  IMAD R4, R4, UR4, R3 ;  /* 0x0000000404047c24 */ /* 0x001fca000f8e0203 */
[----:B-1----:R-:W-:-:S13]  /*0060*/  ISETP.GE.U32.AND P0, PT, R4, UR5, PT ;  /* 0x0000000504007c0c */ /* 0x002fda000bf06070 */
[----:B------:R-:W-:Y:S05]  /*0070*/  @P0 EXIT ;  /* 0x000000000000094d */ /* 0x000fea0003800000 */
[----:B------:R-:W0:Y:S01]  /*0080*/  LDC R6, c[0x0][0x394] ;  /* 0x0000e500ff067b82 */ /* 0x000e220000000800 */
[----:B------:R-:W1:Y:S01]  /*0090*/  LDCU UR5, c[0x0][0x370] ;  /* 0x00006e00ff0577ac */ /* 0x000e620008000800 */
[----:B------:R-:W2:Y:S01]  /*00a0*/  LDCU.64 UR8, c[0x0][0x358] ;  /* 0x00006b00ff0877ac */ /* 0x000ea20008000a00 */
[----:B-1----:R-:W-:Y:S01]  /*00b0*/  UIMAD UR4, UR4, UR5, URZ ;  /* 0x00000005040472a4 */ /* 0x002fe2000f8e02ff */
[----:B0-----:R-:W-:Y:S02]  /*00c0*/  ISETP.GE.AND P0, PT, R6, 0x1, PT ;  /* 0x000000010600780c */ /* 0x001fe40003f06270 */
[----:B------:R-:W-:-:S11]  /*00d0*/  I2FP.F32.S32 R0, R6 ;  /* 0x0000000600007245 */ /* 0x000fd60000201400 */
[----:B--2---:R-:W-:Y:S05]  /*00e0*/  @!P0 BRA `(.L_x_0) ;  /* 0x00000008001c8947 */ /* 0x004fea0003800000 */
[----:B------:R-:W0:Y:S01]  /*00f0*/  LDCU.64 UR6, c[0x0][0x388] ;  /* 0x00007100ff0677ac */ /* 0x000e220008000a00 */
[C---:B------:R-:W-:Y:S02]  /*0100*/  LOP3.LUT R21, R6.reuse, 0xf, RZ, 0xc0, !PT ;  /* 0x0000000f06157812 */ /* 0x040fe400078ec0ff */
[C---:B------:R-:W-:Y:S02]  /*0110*/  LOP3.LUT R22, R6.reuse, 0x7, RZ, 0xc0, !PT ;  /* 0x0000000706167812 */ /* 0x040fe400078ec0ff */
[C---:B------:R-:W-:Y:S01]  /*0120*/  LOP3.LUT R5, R6.reuse, 0x7ffffff0, RZ, 0xc0, !PT ;  /* 0x7ffffff006057812 */ /* 0x040fe200078ec0ff */
[----:B------:R-:W-:Y:S01]  /*0130*/  VIADD R23, R21, 0xffffffff ;  /* 0xffffffff15177836 */ /* 0x000fe20000000000 */
[----:B------:R-:W-:Y:S01]  /*0140*/  LOP3.LUT R6, R6, 0x3, RZ, 0xc0, !PT ;  /* 0x0000000306067812 */ /* 0x000fe200078ec0ff */
[----:B------:R-:W-:Y:S01]  /*0150*/  VIADD R24, R22, 0xffffffff ;  /* 0xffffffff16187836 */ /* 0x000fe20000000000 */
[----:B------:R-:W-:Y:S01]  /*0160*/  IADD3 R7, PT, PT, -R5, RZ, RZ ;  /* 0x000000ff05077210 */ /* 0x000fe20007ffe1ff */
[----:B0-----:R-:W-:-:S04]  /*0170*/  UIADD3 UR5, UP0, UPT, UR6, 0x20, URZ ;  /* 0x0000002006057890 */ /* 0x001fc8000ff1e0ff */
[----:B------:R-:W-:-:S12]  /*0180*/  UIADD3.X UR6, UPT, UPT, URZ, UR7, URZ, UP0, !UPT ;  /* 0x00000007ff067290 */ /* 0x000fd800087fe4ff */
.L_x_8:
[----:B------:R-:W0:Y:S01]  /*0190*/  LDCU UR7, c[0x0][0x394] ;  /* 0x00007280ff0777ac */ /* 0x000e220008000800 */
[----:B------:R-:W-:Y:S02]  /*01a0*/  HFMA2 R11, -RZ, RZ, 0, 0 ;  /* 0x00000000ff0b7431 */ /* 0x000fe400000001ff */
[----:B------:R-:W-:Y:S01]  /*01b0*/  IMAD.MOV.U32 R9, RZ, RZ, RZ ;  /* 0x000000ffff097224 */ /* 0x000fe200078e00ff */
[----:B0-----:R-:W-:Y:S02]  /*01c0*/  UISETP.GE.U32.AND UP0, UPT, UR7, 0x10, UPT ;  /* 0x000000100700788c */ /* 0x001fe4000bf06070 */
[----:B------:R-:W-:-:S07]  /*01d0*/  IMAD R8, R4, UR7, RZ ;  /* 0x0000000704087c24 */ /* 0x000fce000f8e02ff */
[----:B------:R-:W-:Y:S05]  /*01e0*/  BRA.U !UP0, `(.L_x_1) ;  /* 0x0000000108ac7547 */ /* 0x000fea000b800000 */
[----:B------:R-:W-:Y:S01]  /*01f0*/  IMAD.MOV.U32 R9, RZ, RZ, RZ ;  /* 0x000000ffff097224 */ /* 0x000fe200078e00ff */
[----:B------:R-:W-:Y:S01]  /*0200*/  MOV R11, R8 ;  /* 0x00000008000b7202 */ /* 0x000fe20000000f00 */
[----:B------:R-:W-:-:S07]  /*0210*/  IMAD.MOV.U32 R10, RZ, RZ, R7 ;  /* 0x000000ffff0a7224 */ /* 0x000fce00078e0007 */
.L_x_2:
[----:B------:R-:W-:Y:S01]  /*0220*/  MOV R2, UR5 ;  /* 0x0000000500027c02 */ /* 0x000fe20008000f00 */
[----:B------:R-:W-:-:S04]  /*0230*/  IMAD.U32 R3, RZ, RZ, UR6 ;  /* 0x00000006ff037e24 */ /* 0x000fc8000f8e00ff */
[----:B------:R-:W-:-:S05]  /*0240*/  IMAD.WIDE R2, R11, 0x4, R2 ;  /* 0x000000040b027825 */ /* 0x000fca00078e0202 */
[----:B------:R-:W2:Y:S04]  /*0250*/  LDG.E R26, desc[UR8][R2.64+-0x20] ;  /* 0xffffe008021a7981 */ /* 0x000ea8000c1e1900 */
[----:B------:R-:W3:Y:S04]  /*0260*/  LDG.E R25, desc[UR8][R2.64+-0x1c] ;  /* 0xffffe40802197981 */ /* 0x000ee8000c1e1900 */
[----:B------:R-:W4:Y:S04]  /*0270*/  LDG.E R20, desc[UR8][R2.64+-0x18] ;  /* 0xffffe80802147981 */ /* 0x000f28000c1e1900 */
[----:B------:R-:W5:Y:S04]  /*0280*/  LDG.E R19, desc[UR8][R2.64+-0x14] ;  /* 0xffffec0802137981 */ /* 0x000f68000c1e1900 */
[----:B------:R-:W5:Y:S04]  /*0290*/  LDG.E R12, desc[UR8][R2.64+-0x10] ;  /* 0xfffff008020c7981 */ /* 0x000f68000c1e1900 */
[----:B------:R-:W5:Y:S04]  /*02a0*/  LDG.E R13, desc[UR8][R2.64+-0xc] ;  /* 0xfffff408020d7981 */ /* 0x000f68000c1e1900 */
[----:B------:R-:W5:Y:S04]  /*02b0*/  LDG.E R14, desc[UR8][R2.64+-0x8] ;  /* 0xfffff808020e7981 */ /* 0x000f68000c1e1900 */
[----:B------:R-:W5:Y:S04]  /*02c0*/  LDG.E R15, desc[UR8][R2.64+-0x4] ;  /* 0xfffffc08020f7981 */ /* 0x000f68000c1e1900 */
[----:B------:R-:W5:Y:S04]  /*02d0*/  LDG.E R16, desc[UR8][R2.64] ;  /* 0x0000000802107981 */ /* 0x000f68000c1e1900 */
[----:B------:R-:W5:Y:S04]  /*02e0*/  LDG.E R17, desc[UR8][R2.64+0x4] ;  /* 0x0000040802117981 */ /* 0x000f68000c1e1900 */
[----:B------:R-:W5:Y:S01]  /*02f0*/  LDG.E R18, desc[UR8][R2.64+0x8] ;  /* 0x0000080802127981 */ /* 0x000f62000c1e1900 */
[----:B--2---:R-:W-:-:S03]  /*0300*/  FADD R26, R26, R9 ;  /* 0x000000091a1a7221 */ /* 0x004fc60000000000 */
[----:B------:R-:W2:Y:S01]  /*0310*/  LDG.E R9, desc[UR8][R2.64+0xc] ;  /* 0x00000c0802097981 */ /* 0x000ea2000c1e1900 */
[----:B---3--:R-:W-:-:S03]  /*0320*/  FADD R27, R26, R25 ;  /* 0x000000191a1b7221 */ /* 0x008fc60000000000 */
[----:B------:R-:W3:Y:S01]  /*0330*/  LDG.E R25, desc[UR8][R2.64+0x10] ;  /* 0x0000100802197981 */ /* 0x000ee2000c1e1900 */
[----:B----4-:R-:W-:-:S03]  /*0340*/  FADD R26, R27, R20 ;  /* 0x000000141b1a7221 */ /* 0x010fc60000000000 */
[----:B------:R-:W4:Y:S01]  /*0350*/  LDG.E R20, desc[UR8][R2.64+0x14] ;  /* 0x0000140802147981 */ /* 0x000f22000c1e1900 */
[----:B-----5:R-:W-:-:S03]  /*0360*/  FADD R27, R26, R19 ;  /* 0x000000131a1b7221 */ /* 0x020fc60000000000 */
[----:B------:R-:W5:Y:S04]  /*0370*/  LDG.E R19, desc[UR8][R2.64+0x18] ;  /* 0x0000180802137981 */ /* 0x000f68000c1e1900 */
[----:B------:R-:W5:Y:S01]  /*0380*/  LDG.E R26, desc[UR8][R2.64+0x1c] ;  /* 0x00001c08021a7981 */ /* 0x000f62000c1e1900 */
[----:B------:R-:W-:Y:S01]  /*0390*/  FADD R12, R27, R12 ;  /* 0x0000000c1b0c7221 */ /* 0x000fe20000000000 */
[----:B------:R-:W-:Y:S01]  /*03a0*/  IADD3 R10, PT, PT, R10, 0x10, RZ ;  /* 0x000000100a0a7810 */ /* 0x000fe20007ffe0ff */
[----:B------:R-:W-:Y:S02]  /*03b0*/  VIADD R11, R11, 0x10 ;  /* 0x000000100b0b7836 */ /* 0x000fe40000000000 */
[----:B------:R-:W-:Y:S01]  /*03c0*/  FADD R13, R12, R13 ;  /* 0x0000000d0c0d7221 */ /* 0x000fe20000000000 */
[----:B------:R-:W-:-:S03]  /*03d0*/  ISETP.NE.AND P0, PT, R10, RZ, PT ;  /* 0x000000ff0a00720c */ /* 0x000fc60003f05270 */
[----:B------:R-:W-:-:S04]  /*03e0*/  FADD R14, R13, R14 ;  /* 0x0000000e0d0e7221 */ /* 0x000fc80000000000 */
[----:B------:R-:W-:-:S04]  /*03f0*/  FADD R15, R14, R15 ;  /* 0x0000000f0e0f7221 */ /* 0x000fc80000000000 */
[----:B------:R-:W-:-:S04]  /*0400*/  FADD R16, R15, R16 ;  /* 0x000000100f107221 */ /* 0x000fc80000000000 */
[----:B------:R-:W-:-:S04]  /*0410*/  FADD R17, R16, R17 ;  /* 0x0000001110117221 */ /* 0x000fc80000000000 */
[----:B------:R-:W-:-:S04]  /*0420*/  FADD R18, R17, R18 ;  /* 0x0000001211127221 */ /* 0x000fc80000000000 */
[----:B--2---:R-:W-:-:S04]  /*0430*/  FADD R18, R18, R9 ;  /* 0x0000000912127221 */ /* 0x004fc80000000000 */
[----:B---3--:R-:W-:-:S04]  /*0440*/  FADD R25, R18, R25 ;  /* 0x0000001912197221 */ /* 0x008fc80000000000 */
[----:B----4-:R-:W-:-:S04]  /*0450*/  FADD R20, R25, R20 ;  /* 0x0000001419147221 */ /* 0x010fc80000000000 */
[----:B-----5:R-:W-:-:S04]  /*0460*/  FADD R19, R20, R19 ;  /* 0x0000001314137221 */ /* 0x020fc80000000000 */
[----:B------:R-:W-:Y:S01]  /*0470*/  FADD R9, R19, R26 ;  /* 0x0000001a13097221 */ /* 0x000fe20000000000 */
[----:B------:R-:W-:Y:S06]  /*0480*/  @P0 BRA `(.L_x_2) ;  /* 0xfffffffc00640947 */ /* 0x000fec000383ffff */
[----:B------:R-:W-:-:S07]  /*0490*/  MOV R11, R5 ;  /* 0x00000005000b7202 */ /* 0x000fce0000000f00 */
.L_x_1:
[----:B------:R-:W-:-:S13]  /*04a0*/  ISETP.NE.AND P0, PT, R21, RZ, PT ;  /* 0x000000ff1500720c */ /* 0x000fda0003f05270 */
[----:B------:R-:W-:Y:S05]  /*04b0*/  @!P0 BRA `(.L_x_3) ;  /* 0x0000000000d08947 */ /* 0x000fea0003800000 */
[----:B------:R-:W-:Y:S02]  /*04c0*/  ISETP.GE.U32.AND P0, PT, R23, 0x7, PT ;  /* 0x000000071700780c */ /* 0x000fe40003f06070 */
[----:B------:R-:W-:-:S11]  /*04d0*/  ISETP.NE.AND P1, PT, R22, RZ, PT ;  /* 0x000000ff1600720c */ /* 0x000fd60003f25270 */
[----:B------:R-:W-:Y:S05]  /*04e0*/  @!P0 BRA `(.L_x_4) ;  /* 0x0000000000508947 */ /* 0x000fea0003800000 */
[----:B------:R-:W0:Y:S01]  /*04f0*/  LDC.64 R2, c[0x0][0x388] ;  /* 0x0000e200ff027b82 */ /* 0x000e220000000a00 */
[----:B------:R-:W-:-:S04]  /*0500*/  IMAD.IADD R13, R8, 0x1, R11 ;  /* 0x00000001080d7824 */ /* 0x000fc800078e020b */
[----:B0-----:R-:W-:-:S05]  /*0510*/  IMAD.WIDE R2, R13, 0x4, R2 ;  /* 0x000000040d027825 */ /* 0x001fca00078e0202 */
[----:B------:R-:W2:Y:S04]  /*0520*/  LDG.E R10, desc[UR8][R2.64] ;  /* 0x00000008020a7981 */ /* 0x000ea8000c1e1900 */
[----:B------:R-:W3:Y:S04]  /*0530*/  LDG.E R13, desc[UR8][R2.64+0x4] ;  /* 0x00000408020d7981 */ /* 0x000ee8000c1e1900 */
[----:B------:R-:W4:Y:S04]  /*0540*/  LDG.E R15, desc[UR8][R2.64+0x8] ;  /* 0x00000808020f7981 */ /* 0x000f28000c1e1900 */
[----:B------:R-:W5:Y:S04]  /*0550*/  LDG.E R17, desc[UR8][R2.64+0xc] ;  /* 0x00000c0802117981 */ /* 0x000f68000c1e1900 */
[----:B------:R-:W5:Y:S04]  /*0560*/  LDG.E R19, desc[UR8][R2.64+0x10] ;  /* 0x0000100802137981 */ /* 0x000f68000c1e1900 */
[----:B------:R-:W5:Y:S04]  /*0570*/  LDG.E R25, desc[UR8][R2.64+0x14] ;  /* 0x0000140802197981 */ /* 0x000f68000c1e1900 */
[----:B------:R-:W5:Y:S04]  /*0580*/  LDG.E R27, desc[UR8][R2.64+0x18] ;  /* 0x00001808021b7981 */ /* 0x000f68000c1e1900 */
[----:B------:R-:W5:Y:S01]  /*0590*/  LDG.E R29, desc[UR8][R2.64+0x1c] ;  /* 0x00001c08021d7981 */ /* 0x000f62000c1e1900 */
[----:B------:R-:W-:Y:S01]  /*05a0*/  IADD3 R11, PT, PT, R11, 0x8, RZ ;  /* 0x000000080b0b7810 */ /* 0x000fe20007ffe0ff */
[----:B--2---:R-:W-:-:S04]  /*05b0*/  FADD R10, R9, R10 ;  /* 0x0000000a090a7221 */ /* 0x004fc80000000000 */
[----:B---3--:R-:W-:-:S04]  /*05c0*/  FADD R10, R10, R13 ;  /* 0x0000000d0a0a7221 */ /* 0x008fc80000000000 */
[----:B----4-:R-:W-:-:S04]  /*05d0*/  FADD R10, R10, R15 ;  /* 0x0000000f0a0a7221 */ /* 0x010fc80000000000 */
[----:B-----5:R-:W-:-:S04]  /*05e0*/  FADD R10, R10, R17 ;  /* 0x000000110a0a7221 */ /* 0x020fc80000000000 */
[----:B------:R-:W-:-:S04]  /*05f0*/  FADD R10, R10, R19 ;  /* 0x000000130a0a7221 */ /* 0x000fc80000000000 */
[----:B------:R-:W-:-:S04]  /*0600*/  FADD R10, R10, R25 ;  /* 0x000000190a0a7221 */ /* 0x000fc80000000000 */
[----:B------:R-:W-:-:S04]  /*0610*/  FADD R10, R10, R27 ;  /* 0x0000001b0a0a7221 */ /* 0x000fc80000000000 */
[----:B------:R-:W-:-:S07]  /*0620*/  FADD R9, R10, R29 ;  /* 0x0000001d0a097221 */ /* 0x000fce0000000000 */
.L_x_4:
        /* <DEDUP_REMOVED lines=10> */
[----:B------:R-:W5:Y:S01]  /*06d0*/  LDG.E R17, desc[UR8][R2.64+0xc] ;  /* 0x00000c0802117981 */ /* 0x000f62000c1e1900 */
[----:B------:R-:W-:Y:S01]  /*06e0*/  IADD3 R11, PT, PT, R11, 0x4, RZ ;  /* 0x000000040b0b7810 */ /* 0x000fe20007ffe0ff */
[----:B--2---:R-:W-:-:S04]  /*06f0*/  FADD R10, R9, R10 ;  /* 0x0000000a090a7221 */ /* 0x004fc80000000000 */
[----:B---3--:R-:W-:-:S04]  /*0700*/  FADD R10, R10, R13 ;  /* 0x0000000d0a0a7221 */ /* 0x008fc80000000000 */
[----:B----4-:R-:W-:-:S04]  /*0710*/  FADD R10, R10, R15 ;  /* 0x0000000f0a0a7221 */ /* 0x010fc80000000000 */
[----:B-----5:R-:W-:-:S07]  /*0720*/  FADD R9, R10, R17 ;  /* 0x000000110a097221 */ /* 0x020fce0000000000 */
.L_x_5:
[----:B------:R-:W-:Y:S05]  /*0730*/  @!P1 BRA `(.L_x_3) ;  /* 0x0000000000309947 */ /* 0x000fea0003800000 */
[----:B------:R-:W0:Y:S01]  /*0740*/  LDC.64 R2, c[0x0][0x388] ;  /* 0x0000e200ff027b82 */ /* 0x000e220000000a00 */
[----:B------:R-:W-:-:S04]  /*0750*/  IMAD.IADD R11, R8, 0x1, R11 ;  /* 0x00000001080b7824 */ /* 0x000fc800078e020b */
[----:B0-----:R-:W-:-:S05]  /*0760*/  IMAD.WIDE R2, R11, 0x4, R2 ;  /* 0x000000040b027825 */ /* 0x001fca00078e0202 */
[----:B------:R-:W2:Y:S01]  /*0770*/  LDG.E R8, desc[UR8][R2.64] ;  /* 0x0000000802087981 */ /* 0x000ea2000c1e1900 */
[----:B------:R-:W-:Y:S01]  /*0780*/  ISETP.NE.AND P0, PT, R6, 0x1, PT ;  /* 0x000000010600780c */ /* 0x000fe20003f05270 */
[----:B--2---:R-:W-:-:S12]  /*0790*/  FADD R9, R9, R8 ;  /* 0x0000000809097221 */ /* 0x004fd80000000000 */
[----:B------:R-:W-:Y:S05]  /*07a0*/  @!P0 BRA `(.L_x_3) ;  /* 0x0000000000148947 */ /* 0x000fea0003800000 */
[----:B------:R-:W-:Y:S01]  /*07b0*/  ISETP.NE.AND P0, PT, R6, 0x2, PT ;  /* 0x000000020600780c */ /* 0x000fe20003f05270 */
[----:B------:R-:W2:-:S12]  /*07c0*/  LDG.E R8, desc[UR8][R2.64+0x4] ;  /* 0x0000040802087981 */ /* 0x000e98000c1e1900 */
[----:B------:R-:W3:Y:S01]  /*07d0*/  @P0 LDG.E R10, desc[UR8][R2.64+0x8] ;  /* 0x00000808020a0981 */ /* 0x000ee2000c1e1900 */
[----:B--2---:R-:W-:-:S04]  /*07e0*/  FADD R9, R9, R8 ;  /* 0x0000000809097221 */ /* 0x004fc80000000000 */
[----:B---3--:R-:W-:-:S07]  /*07f0*/  @P0 FADD R9, R9, R10 ;  /* 0x0000000a09090221 */ /* 0x008fce0000000000 */
.L_x_3:
[----:B------:R-:W0:Y:S01]  /*0800*/  MUFU.RCP R3, R0 ;  /* 0x0000000000037308 */ /* 0x000e220000001000 */
[----:B------:R-:W-:Y:S07]  /*0810*/  BSSY.RECONVERGENT B0, `(.L_x_6) ;  /* 0x000000c000007945 */ /* 0x000fee0003800200 */
[----:B------:R-:W1:Y:S01]  /*0820*/  FCHK P0, R9, R0 ;  /* 0x0000000009007302 */ /* 0x000e620000000000 */
[----:B0-----:R-:W-:-:S04]  /*0830*/  FFMA R2, -R0, R3, 1 ;  /* 0x3f80000000027423 */ /* 0x001fc80000000103 */
[----:B------:R-:W-:-:S04]  /*0840*/  FFMA R2, R3, R2, R3 ;  /* 0x0000000203027223 */ /* 0x000fc80000000003 */
[----:B------:R-:W-:-:S04]  /*0850*/  FFMA R3, R2, R9, RZ ;  /* 0x0000000902037223 */ /* 0x000fc800000000ff */
[----:B------:R-:W-:-:S04]  /*0860*/  FFMA R8, -R0, R3, R9 ;  /* 0x0000000300087223 */ /* 0x000fc80000000109 */
[----:B------:R-:W-:Y:S01]  /*0870*/  FFMA R11, R2, R8, R3 ;  /* 0x00000008020b7223 */ /* 0x000fe20000000003 */
[----:B-1----:R-:W-:Y:S06]  /*0880*/  @!P0 BRA `(.L_x_7) ;  /* 0x0000000000108947 */ /* 0x002fec0003800000 */
[----:B------:R-:W-:Y:S02]  /*0890*/  MOV R2, R9 ;  /* 0x0000000900027202 */ /* 0x000fe40000000f00 */
[----:B------:R-:W-:-:S07]  /*08a0*/  MOV R8, 0x8c0 ;  /* 0x000008c000087802 */ /* 0x000fce0000000f00 */
[----:B------:R-:W-:Y:S05]  /*08b0*/  CALL.REL.NOINC `($__internal_0_$__cuda_sm3x_div_rn_noftz_f32_slowpath) ;  /* 0x0000000000787944 */ /* 0x000fea0003c00000 */
[----:B------:R-:W-:-:S07]  /*08c0*/  IMAD.MOV.U32 R11, RZ, RZ, R2 ;  /* 0x000000ffff0b7224 */ /* 0x000fce00078e0002 */
.L_x_7:
[----:B------:R-:W-:Y:S05]  /*08d0*/  BSYNC.RECONVERGENT B0 ;  /* 0x0000000000007941 */ /* 0x000fea0003800200 */
.L_x_6:
[----:B------:R-:W0:Y:S01]  /*08e0*/  LDC.64 R2, c[0x0][0x380] ;  /* 0x0000e000ff027b82 */ /* 0x000e220000000a00 */
[----:B------:R-:W1:Y:S01]  /*08f0*/  LDCU UR7, c[0x0][0x390] ;  /* 0x00007200ff0777ac */ /* 0x000e620008000800 */
[C---:B0-----:R-:W-:Y:S01]  /*0900*/  IMAD.WIDE R2, R4.reuse, 0x4, R2 ;  /* 0x0000000404027825 */ /* 0x041fe200078e0202 */
[----:B------:R-:W-:-:S04]  /*0910*/  IADD3 R4, PT, PT, R4, UR4, RZ ;  /* 0x0000000404047c10 */ /* 0x000fc8000fffe0ff */
[----:B------:R0:W-:Y:S01]  /*0920*/  STG.E desc[UR8][R2.64], R11 ;  /* 0x0000000b02007986 */ /* 0x0001e2000c101908 */
[----:B-1----:R-:W-:-:S13]  /*0930*/  ISETP.GE.U32.AND P0, PT, R4, UR7, PT ;  /* 0x0000000704007c0c */ /* 0x002fda000bf06070 */
[----:B0-----:R-:W-:Y:S05]  /*0940*/  @!P0 BRA `(.L_x_8) ;  /* 0xfffffff800108947 */ /* 0x001fea000383ffff */
[----:B------:R-:W-:Y:S05]  /*0950*/  EXIT ;  /* 0x000000000000794d */ /* 0x000fea0003800000 */
.L_x_0:
[----:B------:R-:W0:Y:S08]  /*0960*/  MUFU.RCP R3, R0 ;  /* 0x0000000000037308 */ /* 0x000e300000001000 */
[----:B------:R-:W1:Y:S01]  /*0970*/  FCHK P0, RZ, R0 ;  /* 0x00000000ff007302 */ /* 0x000e620000000000 */
[----:B0-----:R-:W-:-:S04]  /*0980*/  FFMA R2, -R0, R3, 1 ;  /* 0x3f80000000027423 */ /* 0x001fc80000000103 */
[----:B------:R-:W-:-:S04]  /*0990*/  FFMA R6, R3, R2, R3 ;  /* 0x0000000203067223 */ /* 0x000fc80000000003 */
[----:B------:R-:W-:-:S04]  /*09a0*/  FFMA R3, RZ, R6, RZ ;  /* 0x00000006ff037223 */ /* 0x000fc800000000ff */
[----:B------:R-:W-:-:S04]  /*09b0*/  FFMA R2, -R0, R3, RZ ;  /* 0x0000000300027223 */ /* 0x000fc800000001ff */
[----:B------:R-:W-:Y:S01]  /*09c0*/  FFMA R5, R6, R2, R3 ;  /* 0x0000000206057223 */ /* 0x000fe20000000003 */
[----:B-1----:R-:W-:Y:S06]  /*09d0*/  @!P0 BRA `(.L_x_9) ;  /* 0x0000000000108947 */ /* 0x002fec0003800000 */
[----:B------:R-:W-:Y:S01]  /*09e0*/  IMAD.MOV.U32 R2, RZ, RZ, RZ ;  /* 0x000000ffff027224 */ /* 0x000fe200078e00ff */
[----:B------:R-:W-:-:S07]  /*09f0*/  MOV R8, 0xa10 ;  /* 0x00000a1000087802 */ /* 0x000fce0000000f00 */
[----:B------:R-:W-:Y:S05]  /*0a00*/  CALL.REL.NOINC `($__internal_0_$__cuda_sm3x_div_rn_noftz_f32_slowpath) ;  /* 0x0000000000247944 */ /* 0x000fea0003c00000 */
[----:B------:R-:W-:-:S07]  /*0a10*/  MOV R5, R2 ;  /* 0x0000000200057202 */ /* 0x000fce0000000f00 */
.L_x_9:
[----:B------:R-:W0:Y:S01]  /*0a20*/  LDC.64 R6, c[0x0][0x380] ;  /* 0x0000e000ff067b82 */ /* 0x000e220000000a00 */
[----:B------:R-:W1:Y:S02]  /*0a30*/  LDCU UR5, c[0x0][0x390] ;  /* 0x00007200ff0577ac */ /* 0x000e640008000800 */
.L_x_10:
[----:B0-----:R-:W-:-:S04]  /*0a40*/  IMAD.WIDE R2, R4, 0x4, R6 ;  /* 0x0000000404027825 */ /* 0x001fc800078e0206 */
[----:B------:R-:W-:Y:S01]  /*0a50*/  VIADD R4, R4, UR4 ;  /* 0x0000000404047c36 */ /* 0x000fe20008000000 */
[----:B------:R2:W-:Y:S04]  /*0a60*/  STG.E desc[UR8][R2.64], R5 ;  /* 0x0000000502007986 */ /* 0x0005e8000c101908 */
[----:B-1----:R-:W-:-:S13]  /*0a70*/  ISETP.GE.U32.AND P0, PT, R4, UR5, PT ;  /* 0x0000000504007c0c */ /* 0x002fda000bf06070 */
[----:B--2---:R-:W-:Y:S05]  /*0a80*/  @!P0 BRA `(.L_x_10) ;  /* 0xfffffffc00ec8947 */ /* 0x004fea000383ffff */
[----:B------:R-:W-:Y:S05]  /*0a90*/  EXIT ;  /* 0x000000000000794d */ /* 0x000fea0003800000 */
        .weak           $__internal_0_$__cuda_sm3x_div_rn_noftz_f32_slowpath
        .type           $__internal_0_$__cuda_sm3x_div_rn_noftz_f32_slowpath,@function
        .size           $__internal_0_$__cuda_sm3x_div_rn_noftz_f32_slowpath,(.L_x_23 - $__internal_0_$__cuda_sm3x_div_rn_noftz_f32_slowpath)
$__internal_0_$__cuda_sm3x_div_rn_noftz_f32_slowpath:
[----:B------:R-:W-:Y:S01]  /*0aa0*/  SHF.R.U32.HI R9, RZ, 0x17, R0 ;  /* 0x00000017ff097819 */ /* 0x000fe20000011600 */
[----:B------:R-:W-:Y:S01]  /*0ab0*/  BSSY.RECONVERGENT B1, `(.L_x_11) ;  /* 0x0000063000017945 */ /* 0x000fe20003800200 */
[----:B------:R-:W-:Y:S02]  /*0ac0*/  SHF.R.U32.HI R3, RZ, 0x17, R2 ;  /* 0x00000017ff037819 */ /* 0x000fe40000011602 */
[----:B------:R-:W-:Y:S02]  /*0ad0*/  LOP3.LUT R9, R9, 0xff, RZ, 0xc0, !PT ;  /* 0x000000ff09097812 */ /* 0x000fe400078ec0ff */
[----:B------:R-:W-:Y:S02]  /*0ae0*/  LOP3.LUT R14, R3, 0xff, RZ, 0xc0, !PT ;  /* 0x000000ff030e7812 */ /* 0x000fe400078ec0ff */
[----:B------:R-:W-:Y:S02]  /*0af0*/  IADD3 R12, PT, PT, R9, -0x1, RZ ;  /* 0xffffffff090c7810 */ /* 0x000fe40007ffe0ff */
[----:B------:R-:W-:Y:S01]  /*0b00*/  MOV R11, R0 ;  /* 0x00000000000b7202 */ /* 0x000fe20000000f00 */
[----:B------:R-:W-:Y:S01]  /*0b10*/  VIADD R10, R14, 0xffffffff ;  /* 0xffffffff0e0a7836 */ /* 0x000fe20000000000 */
[----:B------:R-:W-:-:S04]  /*0b20*/  ISETP.GT.U32.AND P0, PT, R12, 0xfd, PT ;  /* 0x000000fd0c00780c */ /* 0x000fc80003f04070 */
[----:B------:R-:W-:-:S13]  /*0b30*/  ISETP.GT.U32.OR P0, PT, R10, 0xfd, P0 ;  /* 0x000000fd0a00780c */ /* 0x000fda0000704470 */
[----:B------:R-:W-:Y:S01]  /*0b40*/  @!P0 IMAD.MOV.U32 R3, RZ, RZ, RZ ;  /* 0x000000ffff038224 */ /* 0x000fe200078e00ff */
[----:B------:R-:W-:Y:S06]  /*0b50*/  @!P0 BRA `(.L_x_12) ;  /* 0x00000000005c8947 */ /* 0x000fec0003800000 */
[----:B------:R-:W-:Y:S02]  /*0b60*/  FSETP.GTU.FTZ.AND P0, PT, |R2|, +INF , PT ;  /* 0x7f8000000200780b */ /* 0x000fe40003f1c200 */
[----:B------:R-:W-:-:S04]  /*0b70*/  FSETP.GTU.FTZ.AND P1, PT, |R0|, +INF , PT ;  /* 0x7f8000000000780b */ /* 0x000fc80003f3c200 */
[----:B------:R-:W-:-:S13]  /*0b80*/  PLOP3.LUT P0, PT, P0, P1, PT, 0xf8, 0x8f ;  /* 0x00000000008f781c */ /* 0x000fda0000703f70 */
[----:B------:R-:W-:Y:S05]  /*0b90*/  @P0 BRA `(.L_x_13) ;  /* 0x00000004004c0947 */ /* 0x000fea0003800000 */
[----:B------:R-:W-:-:S13]  /*0ba0*/  LOP3.LUT P0, RZ, R11, 0x7fffffff, R2, 0xc8, !PT ;  /* 0x7fffffff0bff7812 */ /* 0x000fda000780c802 */
[----:B------:R-:W-:Y:S05]  /*0bb0*/  @!P0 BRA `(.L_x_14) ;  /* 0x00000004003c8947 */ /* 0x000fea0003800000 */
[----:B------:R-:W-:Y:S02]  /*0bc0*/  FSETP.NEU.FTZ.AND P2, PT, |R2|, +INF , PT ;  /* 0x7f8000000200780b */ /* 0x000fe40003f5d200 */
[----:B------:R-:W-:Y:S02]  /*0bd0*/  FSETP.NEU.FTZ.AND P1, PT, |R0|, +INF , PT ;  /* 0x7f8000000000780b */ /* 0x000fe40003f3d200 */
[----:B------:R-:W-:-:S11]  /*0be0*/  FSETP.NEU.FTZ.AND P0, PT, |R2|, +INF , PT ;  /* 0x7f8000000200780b */ /* 0x000fd60003f1d200 */
[----:B------:R-:W-:Y:S05]  /*0bf0*/  @!P1 BRA !P2, `(.L_x_14) ;  /* 0x00000004002c9947 */ /* 0x000fea0005000000 */
[----:B------:R-:W-:-:S04]  /*0c00*/  LOP3.LUT P2, RZ, R2, 0x7fffffff, RZ, 0xc0, !PT ;  /* 0x7fffffff02ff7812 */ /* 0x000fc8000784c0ff */
[----:B------:R-:W-:-:S13]  /*0c10*/  PLOP3.LUT P1, PT, P1, P2, PT, 0x2f, 0xf2 ;  /* 0x0000000000f2781c */ /* 0x000fda0000f24577 */
[----:B------:R-:W-:Y:S05]  /*0c20*/  @P1 BRA `(.L_x_15) ;  /* 0x0000000400181947 */ /* 0x000fea0003800000 */
[----:B------:R-:W-:-:S04]  /*0c30*/  LOP3.LUT P1, RZ, R11, 0x7fffffff, RZ, 0xc0, !PT ;  /* 0x7fffffff0bff7812 */ /* 0x000fc8000782c0ff */
[----:B------:R-:W-:-:S13]  /*0c40*/  PLOP3.LUT P0, PT, P0, P1, PT, 0x2f, 0xf2 ;  /* 0x0000000000f2781c */ /* 0x000fda0000702577 */
[----:B------:R-:W-:Y:S05]  /*0c50*/  @P0 BRA `(.L_x_16) ;  /* 0x0000000400000947 */ /* 0x000fea0003800000 */
[----:B------:R-:W-:Y:S02]  /*0c60*/  ISETP.GE.AND P0, PT, R10, RZ, PT ;  /* 0x000000ff0a00720c */ /* 0x000fe40003f06270 */
[----:B------:R-:W-:-:S11]  /*0c70*/  ISETP.GE.AND P1, PT, R12, RZ, PT ;  /* 0x000000ff0c00720c */ /* 0x000fd60003f26270 */
[----:B------:R-:W-:Y:S01]  /*0c80*/  @P0 MOV R3, RZ ;  /* 0x000000ff00030202 */ /* 0x000fe20000000f00 */
[----:B------:R-:W-:Y:S02]  /*0c90*/  @!P0 IMAD.MOV.U32 R3, RZ, RZ, -0x40 ;  /* 0xffffffc0ff038424 */ /* 0x000fe400078e00ff */
[----:B------:R-:W-:Y:S01]  /*0ca0*/  @!P0 FFMA R2, R2, 1.84467440737095516160e+19, RZ ;  /* 0x5f80000002028823 */ /* 0x000fe200000000ff */
[----:B------:R-:W-:Y:S02]  /*0cb0*/  @!P1 FFMA R11, R0, 1.84467440737095516160e+19, RZ ;  /* 0x5f800000000b9823 */ /* 0x000fe400000000ff */
[----:B------:R-:W-:-:S07]  /*0cc0*/  @!P1 IADD3 R3, PT, PT, R3, 0x40, RZ ;  /* 0x0000004003039810 */ /* 0x000fce0007ffe0ff */
.L_x_12:
[----:B------:R-:W-:Y:S01]  /*0cd0*/  LEA R10, R9, 0xc0800000, 0x17 ;  /* 0xc0800000090a7811 */ /* 0x000fe200078eb8ff */
[----:B------:R-:W-:Y:S04]  /*0ce0*/  BSSY.RECONVERGENT B2, `(.L_x_17) ;  /* 0x0000036000027945 */ /* 0x000fe80003800200 */
[----:B------:R-:W-:Y:S01]  /*0cf0*/  IMAD.IADD R12, R11, 0x1, -R10 ;  /* 0x000000010b0c7824 */ /* 0x000fe200078e0a0a */
[----:B------:R-:W-:-:S03]  /*0d00*/  IADD3 R10, PT, PT, R14, -0x7f, RZ ;  /* 0xffffff810e0a7810 */ /* 0x000fc60007ffe0ff */
[----:B------:R-:W0:Y:S01]  /*0d10*/  MUFU.RCP R11, R12 ;  /* 0x0000000c000b7308 */ /* 0x000e220000001000 */
[----:B------:R-:W-:Y:S01]  /*0d20*/  FADD.FTZ R13, -R12, -RZ ;  /* 0x800000ff0c0d7221 */ /* 0x000fe20000010100 */
[C---:B------:R-:W-:Y:S01]  /*0d30*/  IMAD R2, R10.reuse, -0x800000, R2 ;  /* 0xff8000000a027824 */ /* 0x040fe200078e0202 */
[----:B------:R-:W-:-:S05]  /*0d40*/  IADD3 R10, PT, PT, R10, 0x7f, -R9 ;  /* 0x0000007f0a0a7810 */ /* 0x000fca0007ffe809 */
[----:B------:R-:W-:Y:S02]  /*0d50*/  IMAD.IADD R10, R10, 0x1, R3 ;  /* 0x000000010a0a7824 */ /* 0x000fe400078e0203 */
[----:B0-----:R-:W-:-:S04]  /*0d60*/  FFMA R14, R11, R13, 1 ;  /* 0x3f8000000b0e7423 */ /* 0x001fc8000000000d */
[----:B------:R-:W-:-:S04]  /*0d70*/  FFMA R11, R11, R14, R11 ;  /* 0x0000000e0b0b7223 */ /* 0x000fc8000000000b */
[----:B------:R-:W-:-:S04]  /*0d80*/  FFMA R14, R2, R11, RZ ;  /* 0x0000000b020e7223 */ /* 0x000fc800000000ff */
[----:B------:R-:W-:-:S04]  /*0d90*/  FFMA R15, R13, R14, R2 ;  /* 0x0000000e0d0f7223 */ /* 0x000fc80000000002 */
[----:B------:R-:W-:-:S04]  /*0da0*/  FFMA R14, R11, R15, R14 ;  /* 0x0000000f0b0e7223 */ /* 0x000fc8000000000e */
[----:B------:R-:W-:-:S04]  /*0db0*/  FFMA R13, R13, R14, R2 ;  /* 0x0000000e0d0d7223 */ /* 0x000fc80000000002 */
[----:B------:R-:W-:-:S05]  /*0dc0*/  FFMA R2, R11, R13, R14 ;  /* 0x0000000d0b027223 */ /* 0x000fca000000000e */
[----:B------:R-:W-:-:S04]  /*0dd0*/  SHF.R.U32.HI R9, RZ, 0x17, R2 ;  /* 0x00000017ff097819 */ /* 0x000fc80000011602 */
[----:B------:R-:W-:-:S04]  /*0de0*/  LOP3.LUT R9, R9, 0xff, RZ, 0xc0, !PT ;  /* 0x000000ff09097812 */ /* 0x000fc800078ec0ff */
[----:B------:R-:W-:-:S05]  /*0df0*/  IADD3 R15, PT, PT, R9, R10, RZ ;  /* 0x0000000a090f7210 */ /* 0x000fca0007ffe0ff */
[----:B------:R-:W-:-:S05]  /*0e00*/  VIADD R3, R15, 0xffffffff ;  /* 0xffffffff0f037836 */ /* 0x000fca0000000000 */
[----:B------:R-:W-:-:S13]  /*0e10*/  ISETP.GE.U32.AND P0, PT, R3, 0xfe, PT ;  /* 0x000000fe0300780c */ /* 0x000fda0003f06070 */
[----:B------:R-:W-:Y:S05]  /*0e20*/  @!P0 BRA `(.L_x_18) ;  /* 0x0000000000808947 */ /* 0x000fea0003800000 */
[----:B------:R-:W-:-:S13]  /*0e30*/  ISETP.GT.AND P0, PT, R15, 0xfe, PT ;  /* 0x000000fe0f00780c */ /* 0x000fda0003f04270 */
[----:B------:R-:W-:Y:S05]  /*0e40*/  @P0 BRA `(.L_x_19) ;  /* 0x00000000006c0947 */ /* 0x000fea0003800000 */
[----:B------:R-:W-:-:S13]  /*0e50*/  ISETP.GE.AND P0, PT, R15, 0x1, PT ;  /* 0x000000010f00780c */ /* 0x000fda0003f06270 */
[----:B------:R-:W-:Y:S05]  /*0e60*/  @P0 BRA `(.L_x_20) ;  /* 0x0000000000740947 */ /* 0x000fea0003800000 */
[----:B------:R-:W-:Y:S02]  /*0e70*/  ISETP.GE.AND P0, PT, R15, -0x18, PT ;  /* 0xffffffe80f00780c */ /* 0x000fe40003f06270 */
[----:B------:R-:W-:-:S11]  /*0e80*/  LOP3.LUT R2, R2, 0x80000000, RZ, 0xc0, !PT ;  /* 0x8000000002027812 */ /* 0x000fd600078ec0ff */
[----:B------:R-:W-:Y:S05]  /*0e90*/  @!P0 BRA `(.L_x_20) ;  /* 0x0000000000688947 */ /* 0x000fea0003800000 */
[-CC-:B------:R-:W-:Y:S01]  /*0ea0*/  FFMA.RZ R3, R11, R13.reuse, R14.reuse ;  /* 0x0000000d0b037223 */ /* 0x180fe2000000c00e */
[----:B------:R-:W-:Y:S01]  /*0eb0*/  IADD3 R12, PT, PT, R15, 0x20, RZ ;  /* 0x000000200f0c7810 */ /* 0x000fe20007ffe0ff */
[-CC-:B------:R-:W-:Y:S01]  /*0ec0*/  FFMA.RM R10, R11, R13.reuse, R14.reuse ;  /* 0x0000000d0b0a7223 */ /* 0x180fe2000000400e */
[----:B------:R-:W-:Y:S02]  /*0ed0*/  ISETP.NE.AND P2, PT, R15, RZ, PT ;  /* 0x000000ff0f00720c */ /* 0x000fe40003f45270 */
[----:B------:R-:W-:Y:S01]  /*0ee0*/  LOP3.LUT R9, R3, 0x7fffff, RZ, 0xc0, !PT ;  /* 0x007fffff03097812 */ /* 0x000fe200078ec0ff */
[----:B------:R-:W-:Y:S01]  /*0ef0*/  FFMA.RP R3, R11, R13, R14 ;  /* 0x0000000d0b037223 */ /* 0x000fe2000000800e */
[----:B------:R-:W-:Y:S01]  /*0f00*/  IMAD.MOV R11, RZ, RZ, -R15 ;  /* 0x000000ffff0b7224 */ /* 0x000fe200078e0a0f */
[----:B------:R-:W-:Y:S02]  /*0f10*/  ISETP.NE.AND P1, PT, R15, RZ, PT ;  /* 0x000000ff0f00720c */ /* 0x000fe40003f25270 */
[----:B------:R-:W-:-:S02]  /*0f20*/  LOP3.LUT R9, R9, 0x800000, RZ, 0xfc, !PT ;  /* 0x0080000009097812 */ /* 0x000fc400078efcff */
[----:B------:R-:W-:Y:S02]  /*0f30*/  FSETP.NEU.FTZ.AND P0, PT, R3, R10, PT ;  /* 0x0000000a0300720b */ /* 0x000fe40003f1d000 */
[----:B------:R-:W-:Y:S02]  /*0f40*/  SHF.L.U32 R12, R9, R12, RZ ;  /* 0x0000000c090c7219 */ /* 0x000fe400000006ff */
[----:B------:R-:W-:Y:S02]  /*0f50*/  SEL R10, R11, RZ, P2 ;  /* 0x000000ff0b0a7207 */ /* 0x000fe40001000000 */
[----:B------:R-:W-:Y:S02]  /*0f60*/  ISETP.NE.AND P1, PT, R12, RZ, P1 ;  /* 0x000000ff0c00720c */ /* 0x000fe40000f25270 */
[----:B------:R-:W-:Y:S02]  /*0f70*/  SHF.R.U32.HI R10, RZ, R10, R9 ;  /* 0x0000000aff0a7219 */ /* 0x000fe40000011609 */
[----:B------:R-:W-:-:S02]  /*0f80*/  PLOP3.LUT P0, PT, P0, P1, PT, 0xf8, 0x8f ;  /* 0x00000000008f781c */ /* 0x000fc40000703f70 */
[----:B------:R-:W-:Y:S02]  /*0f90*/  SHF.R.U32.HI R12, RZ, 0x1, R10 ;  /* 0x00000001ff0c7819 */ /* 0x000fe4000001160a */
[----:B------:R-:W-:-:S04]  /*0fa0*/  SEL R3, RZ, 0x1, !P0 ;  /* 0x00000001ff037807 */ /* 0x000fc80004000000 */
[----:B------:R-:W-:-:S04]  /*0fb0*/  LOP3.LUT R3, R3, 0x1, R12, 0xf8, !PT ;  /* 0x0000000103037812 */ /* 0x000fc800078ef80c */
[----:B------:R-:W-:-:S04]  /*0fc0*/  LOP3.LUT R3, R3, R10, RZ, 0xc0, !PT ;  /* 0x0000000a03037212 */ /* 0x000fc800078ec0ff */
[----:B------:R-:W-:-:S04]  /*0fd0*/  IADD3 R3, PT, PT, R12, R3, RZ ;  /* 0x000000030c037210 */ /* 0x000fc80007ffe0ff */
[----:B------:R-:W-:Y:S01]  /*0fe0*/  LOP3.LUT R2, R3, R2, RZ, 0xfc, !PT ;  /* 0x0000000203027212 */ /* 0x000fe200078efcff */
[----:B------:R-:W-:Y:S06]  /*0ff0*/  BRA `(.L_x_20) ;  /* 0x0000000000107947 */ /* 0x000fec0003800000 */
.L_x_19:
[----:B------:R-:W-:-:S04]  /*1000*/  LOP3.LUT R2, R2, 0x80000000, RZ, 0xc0, !PT ;  /* 0x8000000002027812 */ /* 0x000fc800078ec0ff */
[----:B------:R-:W-:Y:S01]  /*1010*/  LOP3.LUT R2, R2, 0x7f800000, RZ, 0xfc, !PT ;  /* 0x7f80000002027812 */ /* 0x000fe200078efcff */
[----:B------:R-:W-:Y:S06]  /*1020*/  BRA `(.L_x_20) ;  /* 0x0000000000047947 */ /* 0x000fec0003800000 */
.L_x_18:
[----:B------:R-:W-:-:S07]  /*1030*/  IMAD R2, R10, 0x800000, R2 ;  /* 0x008000000a027824 */ /* 0x000fce00078e0202 */
.L_x_20:
[----:B------:R-:W-:Y:S05]  /*1040*/  BSYNC.RECONVERGENT B2 ;  /* 0x0000000000027941 */ /* 0x000fea0003800200 */
.L_x_17:
[----:B------:R-:W-:Y:S05]  /*1050*/  BRA `(.L_x_21) ;  /* 0x0000000000207947 */ /* 0x000fea0003800000 */
.L_x_16:
[----:B------:R-:W-:-:S04]  /*1060*/  LOP3.LUT R2, R11, 0x80000000, R2, 0x48, !PT ;  /* 0x800000000b027812 */ /* 0x000fc800078e4802 */
[----:B------:R-:W-:Y:S01]  /*1070*/  LOP3.LUT R2, R2, 0x7f800000, RZ, 0xfc, !PT ;  /* 0x7f80000002027812 */ /* 0x000fe200078efcff */
[----:B------:R-:W-:Y:S06]  /*1080*/  BRA `(.L_x_21) ;  /* 0x0000000000147947 */ /* 0x000fec0003800000 */
.L_x_15:
[----:B------:R-:W-:Y:S01]  /*1090*/  LOP3.LUT R2, R11, 0x80000000, R2, 0x48, !PT ;  /* 0x800000000b027812 */ /* 0x000fe200078e4802 */
[----:B------:R-:W-:Y:S06]  /*10a0*/  BRA `(.L_x_21) ;  /* 0x00000000000c7947 */ /* 0x000fec0003800000 */
.L_x_14:
[----:B------:R-:W0:Y:S01]  /*10b0*/  MUFU.RSQ R2, -QNAN ;  /* 0xffc0000000027908 */ /* 0x000e220000001400 */
[----:B------:R-:W-:Y:S05]  /*10c0*/  BRA `(.L_x_21) ;  /* 0x0000000000047947 */ /* 0x000fea0003800000 */
.L_x_13:
[----:B------:R-:W-:-:S07]  /*10d0*/  FADD.FTZ R2, R2, R0 ;  /* 0x0000000002027221 */ /* 0x000fce0000010000 */
.L_x_21:
[----:B------:R-:W-:Y:S05]  /*10e0*/  BSYNC.RECONVERGENT B1 ;  /* 0x0000000000017941 */ /* 0x000fea0003800200 */
.L_x_11:
[----:B------:R-:W-:-:S04]  /*10f0*/  HFMA2 R9, -RZ, RZ, 0, 0 ;  /* 0x00000000ff097431 */ /* 0x000fc800000001ff */
[----:B0-----:R-:W-:Y:S05]  /*1100*/  RET.REL.NODEC R8 `(_Z10Kernel_AvgPfS_ii) ;  /* 0xffffffec08bc7950 */ /* 0x001fea0003c3ffff */
.L_x_22:
[----:B------:R-:W-:-:S00]  /*1110*/  BRA `(.L_x_22) ;  /* 0xfffffffc00fc7947 */ /* 0x000fc0000383ffff */
[----:B------:R-:W-:-:S00]  /*1120*/  NOP ;  /* 0x0000000000007918 */ /* 0x000fc00000000000 */
        /* <DEDUP_REMOVED lines=13> */
.L_x_23:


//--------------------- .nv.shared.reserved.0     --------------------------
	.section	.nv.shared.reserved.0,"aw",@nobits
	.weak		__nv_reservedSMEM_offset_0_alias
	.size		__nv_reservedSMEM_offset_0_alias, 0, 64
	.other		__nv_reservedSMEM_offset_0_alias,@"STO_CUDA_RESERVED_SHARED STV_DEFAULT"
__nv_reservedSMEM_offset_0_alias:
	.zero		0
	.zero		64


//--------------------- .nv.constant0._Z10Kernel_AvgPfS_ii --------------------------
	.section	.nv.constant0._Z10Kernel_AvgPfS_ii,"a",@progbits
	.sectionflags	@""
	.align	4
.nv.constant0._Z10Kernel_AvgPfS_ii:
	.zero		920


//--------------------- SYMBOLS --------------------------

	.type		.nv.reservedSmem.offset0,@object
	.size		.nv.reservedSmem.offset0,0x4
